	.headerflags	@"EF_CUDA_TEXMODE_UNIFIED EF_CUDA_64BIT_ADDRESS EF_CUDA_ACCELERATORS EF_CUDA_SM90 EF_CUDA_VIRTUAL_SM(EF_CUDA_SM90)"
	.elftype	@"ET_EXEC"


//--------------------- .nv.info                  --------------------------
	.section	.nv.info,"",@"SHT_CUDA_INFO"
	.align	4


	//----- nvinfo : EIATTR_REGCOUNT
	.align		4
        /*0000*/ 	.byte	0x04, 0x2f
        /*0002*/ 	.short	(.L_1 - .L_0)
	.align		4
.L_0:
        /*0004*/ 	.word	index@(triton_poi_fused__unsafe_index_add_mul_sub_31)
        /*0008*/ 	.word	0x0000001a


	//----- nvinfo : EIATTR_MIN_STACK_SIZE
	.align		4
.L_1:
        /*000c*/ 	.byte	0x04, 0x12
        /*000e*/ 	.short	(.L_3 - .L_2)
	.align		4
.L_2:
        /*0010*/ 	.word	index@(triton_poi_fused__unsafe_index_add_mul_sub_31)
        /*0014*/ 	.word	0x00000000


	//----- nvinfo : EIATTR_FRAME_SIZE
	.align		4
.L_3:
        /*0018*/ 	.byte	0x04, 0x11
        /*001a*/ 	.short	(.L_5 - .L_4)
	.align		4
.L_4:
        /*001c*/ 	.word	index@(triton_poi_fused__unsafe_index_add_mul_sub_31)
        /*0020*/ 	.word	0x00000000


	//----- nvinfo : EIATTR_MIN_STACK_SIZE
	.align		4
.L_5:
        /*0024*/ 	.byte	0x04, 0x12
        /*0026*/ 	.short	(.L_7 - .L_6)
	.align		4
.L_6:
        /*0028*/ 	.word	index@(triton_poi_fused__unsafe_index_add_mul_sub_31)
        /*002c*/ 	.word	0x00000000
.L_7:


//--------------------- .nv.info.triton_poi_fused__unsafe_index_add_mul_sub_31 --------------------------
	.section	.nv.info.triton_poi_fused__unsafe_index_add_mul_sub_31,"",@"SHT_CUDA_INFO"
	.sectionflags	@""
	.align	4


	//----- nvinfo : EIATTR_CUDA_API_VERSION
	.align		4
        /*0000*/ 	.byte	0x04, 0x37
        /*0002*/ 	.short	(.L_9 - .L_8)
.L_8:
        /*0004*/ 	.word	0x0000007c


	//----- nvinfo : EIATTR_KPARAM_INFO
	.align		4
.L_9:
        /*0008*/ 	.byte	0x04, 0x17
        /*000a*/ 	.short	(.L_11 - .L_10)
.L_10:
        /*000c*/ 	.word	0x00000000
        /*0010*/ 	.short	0x000a
        /*0012*/ 	.short	0x0050
        /*0014*/ 	.byte	0x00, 0xf0, 0x11, 0x00


	//----- nvinfo : EIATTR_KPARAM_INFO
	.align		4
.L_11:
        /*0018*/ 	.byte	0x04, 0x17
        /*001a*/ 	.short	(.L_13 - .L_12)
.L_12:
        /*001c*/ 	.word	0x00000000
        /*0020*/ 	.short	0x0009
        /*0022*/ 	.short	0x0048
        /*0024*/ 	.byte	0x00, 0xf4, 0x21, 0x00


	//----- nvinfo : EIATTR_KPARAM_INFO
	.align		4
.L_13:
        /*0028*/ 	.byte	0x04, 0x17
        /*002a*/ 	.short	(.L_15 - .L_14)
.L_14:
        /*002c*/ 	.word	0x00000000
        /*0030*/ 	.short	0x0008
        /*0032*/ 	.short	0x0040
        /*0034*/ 	.byte	0x00, 0xf4, 0x21, 0x00


	//----- nvinfo : EIATTR_KPARAM_INFO
	.align		4
.L_15:
        /*0038*/ 	.byte	0x04, 0x17
        /*003a*/ 	.short	(.L_17 - .L_16)
.L_16:
        /*003c*/ 	.word	0x00000000
        /*0040*/ 	.short	0x0007
        /*0042*/ 	.short	0x0038
        /*0044*/ 	.byte	0x00, 0xf4, 0x21, 0x00


	//----- nvinfo : EIATTR_KPARAM_INFO
	.align		4
.L_17:
        /*0048*/ 	.byte	0x04, 0x17
        /*004a*/ 	.short	(.L_19 - .L_18)
.L_18:
        /*004c*/ 	.word	0x00000000
        /*0050*/ 	.short	0x0006
        /*0052*/ 	.short	0x0030
        /*0054*/ 	.byte	0x00, 0xf4, 0x21, 0x00


	//----- nvinfo : EIATTR_KPARAM_INFO
	.align		4
.L_19:
        /*0058*/ 	.byte	0x04, 0x17
        /*005a*/ 	.short	(.L_21 - .L_20)
.L_20:
        /*005c*/ 	.word	0x00000000
        /*0060*/ 	.short	0x0005
        /*0062*/ 	.short	0x0028
        /*0064*/ 	.byte	0x00, 0xf4, 0x21, 0x00


	//----- nvinfo : EIATTR_KPARAM_INFO
	.align		4
.L_21:
        /*0068*/ 	.byte	0x04, 0x17
        /*006a*/ 	.short	(.L_23 - .L_22)
.L_22:
        /*006c*/ 	.word	0x00000000
        /*0070*/ 	.short	0x0004
        /*0072*/ 	.short	0x0020
        /*0074*/ 	.byte	0x00, 0xf4, 0x21, 0x00


	//----- nvinfo : EIATTR_KPARAM_INFO
	.align		4
.L_23:
        /*0078*/ 	.byte	0x04, 0x17
        /*007a*/ 	.short	(.L_25 - .L_24)
.L_24:
        /*007c*/ 	.word	0x00000000
        /*0080*/ 	.short	0x0003
        /*0082*/ 	.short	0x0018
        /*0084*/ 	.byte	0x00, 0xf4, 0x21, 0x00


	//----- nvinfo : EIATTR_KPARAM_INFO
	.align		4
.L_25:
        /*0088*/ 	.byte	0x04, 0x17
        /*008a*/ 	.short	(.L_27 - .L_26)
.L_26:
        /*008c*/ 	.word	0x00000000
        /*0090*/ 	.short	0x0002
        /*0092*/ 	.short	0x0010
        /*0094*/ 	.byte	0x00, 0xf4, 0x21, 0x00


	//----- nvinfo : EIATTR_KPARAM_INFO
	.align		4
.L_27:
        /*0098*/ 	.byte	0x04, 0x17
        /*009a*/ 	.short	(.L_29 - .L_28)
.L_28:
        /*009c*/ 	.word	0x00000000
        /*00a0*/ 	.short	0x0001
        /*00a2*/ 	.short	0x0008
        /*00a4*/ 	.byte	0x00, 0xf4, 0x21, 0x00


	//----- nvinfo : EIATTR_KPARAM_INFO
	.align		4
.L_29:
        /*00a8*/ 	.byte	0x04, 0x17
        /*00aa*/ 	.short	(.L_31 - .L_30)
.L_30:
        /*00ac*/ 	.word	0x00000000
        /*00b0*/ 	.short	0x0000
        /*00b2*/ 	.short	0x0000
        /*00b4*/ 	.byte	0x00, 0xf4, 0x21, 0x00


	//----- nvinfo : EIATTR_SPARSE_MMA_MASK
	.align		4
.L_31:
        /*00b8*/ 	.byte	0x03, 0x50
        /*00ba*/ 	.short	0x0000


	//----- nvinfo : EIATTR_MAXREG_COUNT
	.align		4
        /*00bc*/ 	.byte	0x03, 0x1b
        /*00be*/ 	.short	0x00ff


	//----- nvinfo : EIATTR_EXIT_INSTR_OFFSETS
	.align		4
        /*00c0*/ 	.byte	0x04, 0x1c
        /*00c2*/ 	.short	(.L_33 - .L_32)


	//   ....[0]....
.L_32:
        /*00c4*/ 	.word	0x00000760


	//----- nvinfo : EIATTR_REQNTID
	.align		4
.L_33:
        /*00c8*/ 	.byte	0x04, 0x10
        /*00ca*/ 	.short	(.L_35 - .L_34)
.L_34:
        /*00cc*/ 	.word	0x00000080
        /*00d0*/ 	.word	0x00000001
        /*00d4*/ 	.word	0x00000001


	//----- nvinfo : EIATTR_CBANK_PARAM_SIZE
	.align		4
.L_35:
        /*00d8*/ 	.byte	0x03, 0x19
        /*00da*/ 	.short	0x0054


	//----- nvinfo : EIATTR_PARAM_CBANK
	.align		4
        /*00dc*/ 	.byte	0x04, 0x0a
        /*00de*/ 	.short	(.L_37 - .L_36)
	.align		4
.L_36:
        /*00e0*/ 	.word	index@(.nv.constant0.triton_poi_fused__unsafe_index_add_mul_sub_31)
        /*00e4*/ 	.short	0x0210
        /*00e6*/ 	.short	0x0054


	//----- nvinfo : EIATTR_SW_WAR
	.align		4
.L_37:
        /*00e8*/ 	.byte	0x04, 0x36
        /*00ea*/ 	.short	(.L_39 - .L_38)
.L_38:
        /*00ec*/ 	.word	0x00000008
.L_39:


//--------------------- .nv.callgraph             --------------------------
	.section	.nv.callgraph,"",@"SHT_CUDA_CALLGRAPH"
	.align	4
	.sectionentsize	8
	.align		4
        /*0000*/ 	.word	0x00000000
	.align		4
        /*0004*/ 	.word	0xffffffff
	.align		4
        /*0008*/ 	.word	0x00000000
	.align		4
        /*000c*/ 	.word	0xfffffffe
	.align		4
        /*0010*/ 	.word	0x00000000
	.align		4
        /*0014*/ 	.word	0xfffffffd
	.align		4
        /*0018*/ 	.word	0x00000000
	.align		4
        /*001c*/ 	.word	0xfffffffc


//--------------------- .text.triton_poi_fused__unsafe_index_add_mul_sub_31 --------------------------
	.section	.text.triton_poi_fused__unsafe_index_add_mul_sub_31,"ax",@progbits
	.align	128
        .global         triton_poi_fused__unsafe_index_add_mul_sub_31
        .type           triton_poi_fused__unsafe_index_add_mul_sub_31,@function
        .size           triton_poi_fused__unsafe_index_add_mul_sub_31,(.L_x_1 - triton_poi_fused__unsafe_index_add_mul_sub_31)
        .other          triton_poi_fused__unsafe_index_add_mul_sub_31,@"STO_CUDA_ENTRY STV_DEFAULT"
triton_poi_fused__unsafe_index_add_mul_sub_31:
.text.triton_poi_fused__unsafe_index_add_mul_sub_31:
[----:B------:R-:W-:Y:S01]  /*0000*/  LDC R1, c[0x0][0x28] ;  /* 0x00000a00ff017b82 */ /* 0x000fe20000000800 */
[----:B------:R-:W1:Y:S07]  /*0010*/  S2R R3, SR_TID.X ;  /* 0x0000000000037919 */ /* 0x000e6e0000002100 */
[----:B------:R-:W2:Y:S01]  /*0020*/  LDC.64 R6, c[0x0][0x220] ;  /* 0x00008800ff067b82 */ /* 0x000ea20000000a00 */
[----:B------:R-:W-:Y:S01]  /*0030*/  ULDC.64 UR4, c[0x0][0x208] ;  /* 0x0000820000047ab9 */ /* 0x000fe20000000a00 */
[----:B------:R-:W-:Y:S01]  /*0040*/  ULDC.64 UR6, c[0x0][0x230] ;  /* 0x00008c0000067ab9 */ /* 0x000fe20000000a00 */
[----:B------:R-:W3:Y:S01]  /*0050*/  S2R R12, SR_CTAID.X ;  /* 0x00000000000c7919 */ /* 0x000ee20000002500 */
[----:B------:R-:W-:-:S04]  /*0060*/  ULDC.64 UR8, c[0x0][0x258] ;  /* 0x0000960000087ab9 */ /* 0x000fc80000000a00 */
[----:B------:R-:W4:Y:S08]  /*0070*/  LDC.64 R8, c[0x0][0x228] ;  /* 0x00008a00ff087b82 */ /* 0x000f300000000a00 */
[----:B------:R-:W5:Y:S08]  /*0080*/  LDC.64 R4, c[0x0][0x238] ;  /* 0x00008e00ff047b82 */ /* 0x000f700000000a00 */
[----:B------:R-:W5:Y:S01]  /*0090*/  LDC.64 R14, c[0x0][0x248] ;  /* 0x00009200ff0e7b82 */ /* 0x000f620000000a00 */
[----:B-1----:R-:W-:-:S05]  /*00a0*/  LOP3.LUT R3, R3, 0x7f, RZ, 0xc0, !PT ;  /* 0x0000007f03037812 */ /* 0x002fca00078ec0ff */
[----:B---3--:R-:W-:-:S05]  /*00b0*/  IMAD R2, R12, 0x80, R3 ;  /* 0x000000800c027824 */ /* 0x008fca00078e0203 */
[----:B------:R-:W-:-:S04]  /*00c0*/  SHF.R.S32.HI R3, RZ, 0x1f, R2 ;  /* 0x0000001fff037819 */ /* 0x000fc80000011402 */
[----:B------:R-:W-:-:S04]  /*00d0*/  LEA.HI R3, R3, R2, RZ, 0x3 ;  /* 0x0000000203037211 */ /* 0x000fc800078f18ff */
[----:B------:R-:W-:Y:S02]  /*00e0*/  SHF.R.S32.HI R0, RZ, 0x3, R3 ;  /* 0x00000003ff007819 */ /* 0x000fe40000011403 */
[----:B------:R-:W-:Y:S02]  /*00f0*/  LOP3.LUT R3, R3, 0xfffffff8, RZ, 0xc0, !PT ;  /* 0xfffffff803037812 */ /* 0x000fe400078ec0ff */
[----:B------:R-:W-:-:S03]  /*0100*/  LEA.HI R10, R0, R0, RZ, 0x3 ;  /* 0x00000000000a7211 */ /* 0x000fc600078f18ff */
[----:B------:R-:W-:Y:S01]  /*0110*/  IMAD.IADD R3, R2, 0x1, -R3 ;  /* 0x0000000102037824 */ /* 0x000fe200078e0a03 */
[----:B------:R-:W-:-:S05]  /*0120*/  LOP3.LUT R11, R10, 0xfffffff8, RZ, 0xc0, !PT ;  /* 0xfffffff80a0b7812 */ /* 0x000fca00078ec0ff */
[----:B------:R-:W-:-:S04]  /*0130*/  IMAD.IADD R0, R0, 0x1, -R11 ;  /* 0x0000000100007824 */ /* 0x000fc800078e0a0b */
[----:B--2---:R-:W-:-:S04]  /*0140*/  IMAD.WIDE R6, R0, 0x8, R6 ;  /* 0x0000000800067825 */ /* 0x004fc800078e0206 */
[C---:B----4-:R-:W-:Y:S02]  /*0150*/  IMAD.WIDE R8, R3.reuse, 0x8, R8 ;  /* 0x0000000803087825 */ /* 0x050fe400078e0208 */
[----:B------:R-:W2:Y:S04]  /*0160*/  LDG.E.EL.64 R6, desc[UR4][R6.64] ;  /* 0x0000000406067981 */ /* 0x000ea8000c2e1b00 */
[----:B------:R-:W3:Y:S01]  /*0170*/  LDG.E.EL.64 R8, desc[UR4][R8.64] ;  /* 0x0000000408087981 */ /* 0x000ee2000c2e1b00 */
[----:B-----5:R-:W-:-:S06]  /*0180*/  IMAD.WIDE R10, R3, 0x8, R4 ;  /* 0x00000008030a7825 */ /* 0x020fcc00078e0204 */
[----:B------:R-:W4:Y:S01]  /*0190*/  LDG.E.EL.64 R10, desc[UR4][R10.64] ;  /* 0x000000040a0a7981 */ /* 0x000f22000c2e1b00 */
[----:B0-----:R-:W-:-:S06]  /*01a0*/  IMAD.WIDE R4, R0, 0x8, R14 ;  /* 0x0000000800047825 */ /* 0x001fcc00078e020e */
[----:B------:R-:W5:Y:S01]  /*01b0*/  LDG.E.EL.64 R4, desc[UR4][R4.64] ;  /* 0x0000000404047981 */ /* 0x000f62000c2e1b00 */
[----:B------:R-:W-:-:S04]  /*01c0*/  SHF.R.S32.HI R13, RZ, 0x18, R12 ;  /* 0x00000018ff0d7819 */ /* 0x000fc8000001140c */
[----:B------:R-:W-:-:S04]  /*01d0*/  SGXT R13, R13, 0x1 ;  /* 0x000000010d0d781a */ /* 0x000fc80000000200 */
[----:B------:R-:W-:-:S04]  /*01e0*/  LEA.HI R13, R13, R2, RZ, 0x6 ;  /* 0x000000020d0d7211 */ /* 0x000fc800078f30ff */
[----:B------:R-:W-:-:S05]  /*01f0*/  SHF.R.S32.HI R12, RZ, 0x6, R13 ;  /* 0x00000006ff0c7819 */ /* 0x000fca000001140d */
[----:B------:R-:W-:-:S05]  /*0200*/  IMAD.SHL.U32 R12, R12, 0x10, RZ ;  /* 0x000000100c0c7824 */ /* 0x000fca00078e00ff */
[----:B------:R-:W-:Y:S02]  /*0210*/  SHF.R.S32.HI R14, RZ, 0x1f, R12 ;  /* 0x0000001fff0e7819 */ /* 0x000fe4000001140c */
[----:B--2---:R-:W-:-:S04]  /*0220*/  SHF.R.U32.HI R15, RZ, 0x1d, R7 ;  /* 0x0000001dff0f7819 */ /* 0x004fc80000011607 */
[----:B------:R-:W-:Y:S02]  /*0230*/  LOP3.LUT R15, R15, 0x4, RZ, 0xc0, !PT ;  /* 0x000000040f0f7812 */ /* 0x000fe400078ec0ff */
[----:B---3--:R-:W-:Y:S02]  /*0240*/  SHF.R.U32.HI R13, RZ, 0x1d, R9 ;  /* 0x0000001dff0d7819 */ /* 0x008fe40000011609 */
[----:B------:R-:W-:Y:S02]  /*0250*/  IADD3 R15, P0, R6, R15, RZ ;  /* 0x0000000f060f7210 */ /* 0x000fe40007f1e0ff */
[----:B------:R-:W-:Y:S02]  /*0260*/  LOP3.LUT R13, R13, 0x4, RZ, 0xc0, !PT ;  /* 0x000000040d0d7812 */ /* 0x000fe400078ec0ff */
[----:B------:R-:W-:Y:S01]  /*0270*/  LEA R16, P1, R15, R12, 0x2 ;  /* 0x0000000c0f107211 */ /* 0x000fe200078210ff */
[----:B------:R-:W-:Y:S01]  /*0280*/  IMAD.X R6, RZ, RZ, R7, P0 ;  /* 0x000000ffff067224 */ /* 0x000fe200000e0607 */
[----:B------:R-:W-:-:S02]  /*0290*/  IADD3 R13, P0, R8, R13, RZ ;  /* 0x0000000d080d7210 */ /* 0x000fc40007f1e0ff */
[----:B----4-:R-:W-:Y:S02]  /*02a0*/  SHF.R.U32.HI R19, RZ, 0x1d, R11 ;  /* 0x0000001dff137819 */ /* 0x010fe4000001160b */
[----:B------:R-:W-:Y:S01]  /*02b0*/  LEA.HI.X R8, R15, R14, R6, 0x2, P1 ;  /* 0x0000000e0f087211 */ /* 0x000fe200008f1406 */
[----:B------:R-:W-:Y:S01]  /*02c0*/  IMAD.X R17, RZ, RZ, R9, P0 ;  /* 0x000000ffff117224 */ /* 0x000fe200000e0609 */
[----:B------:R-:W-:Y:S02]  /*02d0*/  LOP3.LUT R19, R19, 0x4, RZ, 0xc0, !PT ;  /* 0x0000000413137812 */ /* 0x000fe400078ec0ff */
[----:B------:R-:W-:Y:S02]  /*02e0*/  IADD3 R6, P0, R16, R13, RZ ;  /* 0x0000000d10067210 */ /* 0x000fe40007f1e0ff */
[----:B------:R-:W-:Y:S02]  /*02f0*/  IADD3 R19, P1, R10, R19, RZ ;  /* 0x000000130a137210 */ /* 0x000fe40007f3e0ff */
[----:B-----5:R-:W-:Y:S01]  /*0300*/  SHF.R.U32.HI R7, RZ, 0x1d, R5 ;  /* 0x0000001dff077819 */ /* 0x020fe20000011605 */
[----:B------:R-:W-:-:S02]  /*0310*/  IMAD.X R9, R8, 0x1, R17, P0 ;  /* 0x0000000108097824 */ /* 0x000fc400000e0611 */
[----:B------:R-:W-:Y:S01]  /*0320*/  IMAD.X R21, RZ, RZ, R11, P1 ;  /* 0x000000ffff157224 */ /* 0x000fe200008e060b */
[----:B------:R-:W-:Y:S02]  /*0330*/  IADD3 R15, P1, R19, R16, RZ ;  /* 0x00000010130f7210 */ /* 0x000fe40007f3e0ff */
[C---:B------:R-:W-:Y:S01]  /*0340*/  SHF.L.U64.HI R9, R6.reuse, 0x2, R9 ;  /* 0x0000000206097819 */ /* 0x040fe20000010209 */
[----:B------:R-:W-:Y:S01]  /*0350*/  IMAD.SHL.U32 R6, R6, 0x4, RZ ;  /* 0x0000000406067824 */ /* 0x000fe200078e00ff */
[----:B------:R-:W-:Y:S01]  /*0360*/  LOP3.LUT R7, R7, 0x4, RZ, 0xc0, !PT ;  /* 0x0000000407077812 */ /* 0x000fe200078ec0ff */
[----:B------:R-:W-:Y:S02]  /*0370*/  IMAD.X R8, R21, 0x1, R8, P1 ;  /* 0x0000000115087824 */ /* 0x000fe400008e0608 */
[----:B------:R-:W-:Y:S01]  /*0380*/  IMAD.SHL.U32 R20, R15, 0x4, RZ ;  /* 0x000000040f147824 */ /* 0x000fe200078e00ff */
[----:B------:R-:W-:Y:S02]  /*0390*/  IADD3 R10, P0, R6, UR6, RZ ;  /* 0x00000006060a7c10 */ /* 0x000fe4000ff1e0ff */
[----:B------:R-:W-:-:S02]  /*03a0*/  IADD3 R18, P1, R4, R7, RZ ;  /* 0x0000000704127210 */ /* 0x000fc40007f3e0ff */
[----:B------:R-:W-:Y:S02]  /*03b0*/  IADD3 R6, P2, R6, UR8, RZ ;  /* 0x0000000806067c10 */ /* 0x000fe4000ff5e0ff */
[----:B------:R-:W-:Y:S01]  /*03c0*/  IADD3.X R11, R9, UR7, RZ, P0, !PT ;  /* 0x00000007090b7c10 */ /* 0x000fe200087fe4ff */
[----:B------:R-:W-:Y:S01]  /*03d0*/  IMAD.SHL.U32 R16, R18, 0x4, RZ ;  /* 0x0000000412107824 */ /* 0x000fe200078e00ff */
[----:B------:R-:W-:Y:S02]  /*03e0*/  SHF.L.U64.HI R15, R15, 0x2, R8 ;  /* 0x000000020f0f7819 */ /* 0x000fe40000010208 */
[----:B------:R-:W-:Y:S01]  /*03f0*/  IADD3 R8, P0, R20, UR6, RZ ;  /* 0x0000000614087c10 */ /* 0x000fe2000ff1e0ff */
[----:B------:R-:W-:Y:S01]  /*0400*/  IMAD.X R23, RZ, RZ, R5, P1 ;  /* 0x000000ffff177224 */ /* 0x000fe200008e0605 */
[----:B------:R-:W-:Y:S01]  /*0410*/  IADD3.X R7, R9, UR9, RZ, P2, !PT ;  /* 0x0000000909077c10 */ /* 0x000fe200097fe4ff */
[----:B------:R0:W2:Y:S01]  /*0420*/  LDG.E.EL R4, desc[UR4][R10.64] ;  /* 0x000000040a047981 */ /* 0x0000a2000c2e1900 */
[----:B------:R-:W-:-:S02]  /*0430*/  IADD3.X R9, R15, UR7, RZ, P0, !PT ;  /* 0x000000070f097c10 */ /* 0x000fc400087fe4ff */
[C-C-:B------:R-:W-:Y:S01]  /*0440*/  IADD3 R22, P0, P1, R16.reuse, R13, R12.reuse ;  /* 0x0000000d10167210 */ /* 0x140fe2000791e00c */
[----:B------:R1:W3:Y:S01]  /*0450*/  LDG.E.EL R5, desc[UR4][R6.64] ;  /* 0x0000000406057981 */ /* 0x0002e2000c2e1900 */
[----:B------:R-:W-:Y:S02]  /*0460*/  IADD3 R16, P2, P3, R16, R19, R12 ;  /* 0x0000001310107210 */ /* 0x000fe40007b5e00c */
[----:B------:R-:W4:Y:S01]  /*0470*/  LDC.64 R12, c[0x0][0x240] ;  /* 0x00009000ff0c7b82 */ /* 0x000f220000000a00 */
[----:B------:R-:W-:Y:S01]  /*0480*/  SHF.L.U64.HI R18, R18, 0x2, R23 ;  /* 0x0000000212127819 */ /* 0x000fe20000010217 */
[----:B------:R5:W2:Y:S01]  /*0490*/  LDG.E.EL R19, desc[UR4][R8.64] ;  /* 0x0000000408137981 */ /* 0x000aa2000c2e1900 */
[----:B0-----:R-:W-:Y:S02]  /*04a0*/  IMAD.SHL.U32 R10, R22, 0x4, RZ ;  /* 0x00000004160a7824 */ /* 0x001fe400078e00ff */
[C-C-:B------:R-:W-:Y:S02]  /*04b0*/  IADD3.X R17, R18.reuse, R17, R14.reuse, P0, P1 ;  /* 0x0000001112117210 */ /* 0x140fe400007e240e */
[----:B------:R-:W-:Y:S01]  /*04c0*/  IADD3.X R11, R18, R21, R14, P2, P3 ;  /* 0x00000015120b7210 */ /* 0x000fe200017e640e */
[----:B-1----:R-:W-:Y:S01]  /*04d0*/  IMAD.SHL.U32 R6, R16, 0x4, RZ ;  /* 0x0000000410067824 */ /* 0x002fe200078e00ff */
[----:B------:R-:W-:-:S02]  /*04e0*/  IADD3 R20, P1, R20, UR8, RZ ;  /* 0x0000000814147c10 */ /* 0x000fc4000ff3e0ff */
[----:B------:R-:W-:Y:S01]  /*04f0*/  SHF.L.U64.HI R7, R16, 0x2, R11 ;  /* 0x0000000210077819 */ /* 0x000fe2000001020b */
[----:B-----5:R-:W0:Y:S01]  /*0500*/  LDC.64 R8, c[0x0][0x250] ;  /* 0x00009400ff087b82 */ /* 0x020e220000000a00 */
[----:B------:R-:W-:Y:S02]  /*0510*/  IADD3.X R21, R15, UR9, RZ, P1, !PT ;  /* 0x000000090f157c10 */ /* 0x000fe40008ffe4ff */
[----:B------:R-:W-:Y:S02]  /*0520*/  IADD3 R16, P1, R6, UR6, RZ ;  /* 0x0000000606107c10 */ /* 0x000fe4000ff3e0ff */
[----:B------:R-:W-:Y:S01]  /*0530*/  SHF.L.U64.HI R22, R22, 0x2, R17 ;  /* 0x0000000216167819 */ /* 0x000fe20000010211 */
[----:B------:R0:W3:Y:S01]  /*0540*/  LDG.E.EL R18, desc[UR4][R20.64] ;  /* 0x0000000414127981 */ /* 0x0000e2000c2e1900 */
[----:B------:R-:W-:Y:S02]  /*0550*/  IADD3 R14, P0, R10, UR6, RZ ;  /* 0x000000060a0e7c10 */ /* 0x000fe4000ff1e0ff */
[----:B------:R-:W-:-:S02]  /*0560*/  IADD3.X R17, R7, UR7, RZ, P1, !PT ;  /* 0x0000000707117c10 */ /* 0x000fc40008ffe4ff */
[----:B------:R-:W-:Y:S02]  /*0570*/  IADD3.X R15, R22, UR7, RZ, P0, !PT ;  /* 0x00000007160f7c10 */ /* 0x000fe400087fe4ff */
[----:B------:R-:W-:Y:S02]  /*0580*/  IADD3 R6, P1, R6, UR8, RZ ;  /* 0x0000000806067c10 */ /* 0x000fe4000ff3e0ff */
[----:B------:R-:W-:Y:S01]  /*0590*/  IADD3 R10, P0, R10, UR8, RZ ;  /* 0x000000080a0a7c10 */ /* 0x000fe2000ff1e0ff */
[----:B------:R-:W5:Y:S01]  /*05a0*/  LDG.E.EL R14, desc[UR4][R14.64] ;  /* 0x000000040e0e7981 */ /* 0x000f62000c2e1900 */
[----:B------:R-:W-:Y:S02]  /*05b0*/  IADD3.X R7, R7, UR9, RZ, P1, !PT ;  /* 0x0000000907077c10 */ /* 0x000fe40008ffe4ff */
[----:B------:R-:W-:Y:S01]  /*05c0*/  IADD3.X R11, R22, UR9, RZ, P0, !PT ;  /* 0x00000009160b7c10 */ /* 0x000fe200087fe4ff */
[----:B----4-:R-:W-:Y:S01]  /*05d0*/  IMAD.WIDE R22, R3, 0x4, R12 ;  /* 0x0000000403167825 */ /* 0x010fe200078e020c */
[----:B------:R-:W5:Y:S01]  /*05e0*/  LDG.E.EL R17, desc[UR4][R16.64] ;  /* 0x0000000410117981 */ /* 0x000f62000c2e1900 */
[----:B------:R-:W1:Y:S03]  /*05f0*/  LDC.64 R12, c[0x0][0x210] ;  /* 0x00008400ff0c7b82 */ /* 0x000e660000000a00 */
[----:B------:R-:W4:Y:S04]  /*0600*/  LDG.E.EL R10, desc[UR4][R10.64] ;  /* 0x000000040a0a7981 */ /* 0x000f28000c2e1900 */
[----:B------:R-:W4:Y:S01]  /*0610*/  LDG.E.EL R7, desc[UR4][R6.64] ;  /* 0x0000000406077981 */ /* 0x000f22000c2e1900 */
[----:B0-----:R-:W-:-:S02]  /*0620*/  IMAD.WIDE R20, R0, 0x4, R8 ;  /* 0x0000000400147825 */ /* 0x001fc400078e0208 */
[----:B------:R-:W0:Y:S01]  /*0630*/  LDC.64 R8, c[0x0][0x218] ;  /* 0x00008600ff087b82 */ /* 0x000e220000000a00 */
[----:B------:R-:W4:Y:S04]  /*0640*/  LDG.E.EL R23, desc[UR4][R22.64] ;  /* 0x0000000416177981 */ /* 0x000f28000c2e1900 */
[----:B------:R-:W4:Y:S01]  /*0650*/  LDG.E.EL R20, desc[UR4][R20.64] ;  /* 0x0000000414147981 */ /* 0x000f22000c2e1900 */
[----:B-1----:R-:W-:-:S04]  /*0660*/  IMAD.WIDE R12, R2, 0x4, R12 ;  /* 0x00000004020c7825 */ /* 0x002fc800078e020c */
[----:B0-----:R-:W-:-:S04]  /*0670*/  IMAD.WIDE R8, R2, 0x4, R8 ;  /* 0x0000000402087825 */ /* 0x001fc800078e0208 */
[----:B--2---:R-:W-:Y:S01]  /*0680*/  FADD R19, -R4, R19 ;  /* 0x0000001304137221 */ /* 0x004fe20000000100 */
[----:B---3--:R-:W-:Y:S01]  /*0690*/  FADD R18, -R5, R18 ;  /* 0x0000001205127221 */ /* 0x008fe20000000100 */
[----:B-----5:R-:W-:Y:S01]  /*06a0*/  FADD R17, -R14, R17 ;  /* 0x000000110e117221 */ /* 0x020fe20000000100 */
[----:B----4-:R-:W-:Y:S01]  /*06b0*/  FADD R3, -R10, R7 ;  /* 0x000000070a037221 */ /* 0x010fe20000000100 */
[C---:B------:R-:W-:Y:S02]  /*06c0*/  FFMA R19, R23.reuse, R19, R4 ;  /* 0x0000001317137223 */ /* 0x040fe40000000004 */
[C---:B------:R-:W-:Y:S01]  /*06d0*/  FFMA R14, R23.reuse, R17, R14 ;  /* 0x00000011170e7223 */ /* 0x040fe2000000000e */
[C---:B------:R-:W-:Y:S01]  /*06e0*/  FFMA R5, R23.reuse, R18, R5 ;  /* 0x0000001217057223 */ /* 0x040fe20000000005 */
[----:B------:R-:W-:Y:S02]  /*06f0*/  FFMA R10, R23, R3, R10 ;  /* 0x00000003170a7223 */ /* 0x000fe4000000000a */
[----:B------:R-:W-:-:S02]  /*0700*/  FADD R14, -R19, R14 ;  /* 0x0000000e130e7221 */ /* 0x000fc40000000100 */
[----:B------:R-:W-:Y:S02]  /*0710*/  FADD R10, -R5, R10 ;  /* 0x0000000a050a7221 */ /* 0x000fe40000000100 */
[C---:B------:R-:W-:Y:S02]  /*0720*/  FFMA R19, R20.reuse, R14, R19 ;  /* 0x0000000e14137223 */ /* 0x040fe40000000013 */
[----:B------:R-:W-:-:S03]  /*0730*/  FFMA R5, R20, R10, R5 ;  /* 0x0000000a14057223 */ /* 0x000fc60000000005 */
[----:B------:R-:W-:Y:S04]  /*0740*/  STG.E desc[UR4][R12.64], R19 ;  /* 0x000000130c007986 */ /* 0x000fe8000c101904 */
[----:B------:R-:W-:Y:S01]  /*0750*/  STG.E desc[UR4][R8.64], R5 ;  /* 0x0000000508007986 */ /* 0x000fe2000c101904 */
[----:B------:R-:W-:Y:S05]  /*0760*/  EXIT ;  /* 0x000000000000794d */ /* 0x000fea0003800000 */
.L_x_0:
[----:B------:R-:W-:-:S00]  /*0770*/  BRA `(.L_x_0) ;  /* 0xfffffffc00fc7947 */ /* 0x000fc0000383ffff */
[----:B------:R-:W-:-:S00]  /*0780*/  NOP ;  /* 0x0000000000007918 */ /* 0x000fc00000000000 */
[----:B------:R-:W-:-:S00]  /*0790*/  NOP ;  /* 0x0000000000007918 */ /* 0x000fc00000000000 */
[----:B------:R-:W-:-:S00]  /*07a0*/  NOP ;  /* 0x0000000000007918 */ /* 0x000fc00000000000 */
[----:B------:R-:W-:-:S00]  /*07b0*/  NOP ;  /* 0x0000000000007918 */ /* 0x000fc00000000000 */
[----:B------:R-:W-:-:S00]  /*07c0*/  NOP ;  /* 0x0000000000007918 */ /* 0x000fc00000000000 */
[----:B------:R-:W-:-:S00]  /*07d0*/  NOP ;  /* 0x0000000000007918 */ /* 0x000fc00000000000 */
[----:B------:R-:W-:-:S00]  /*07e0*/  NOP ;  /* 0x0000000000007918 */ /* 0x000fc00000000000 */
[----:B------:R-:W-:-:S00]  /*07f0*/  NOP ;  /* 0x0000000000007918 */ /* 0x000fc00000000000 */
.L_x_1:


//--------------------- .nv.constant0.triton_poi_fused__unsafe_index_add_mul_sub_31 --------------------------
	.section	.nv.constant0.triton_poi_fused__unsafe_index_add_mul_sub_31,"a",@progbits
	.sectionflags	@""
	.align	4
.nv.constant0.triton_poi_fused__unsafe_index_add_mul_sub_31:
	.zero		612
